//
// Generated by NVIDIA NVVM Compiler
//
// Compiler Build ID: CL-36424714
// Cuda compilation tools, release 13.0, V13.0.88
// Based on NVVM 20.0.0
//

.version 9.0
.target sm_100
.address_size 64

	// .globl	_Z12sumReductionPiS_i
// _ZZ12sumReductionPiS_iE9sharedMem has been demoted
// _ZZ14finalReductionPiS_iE9sharedMem has been demoted

.visible .entry _Z12sumReductionPiS_i(
	.param .u64 .ptr .align 1 _Z12sumReductionPiS_i_param_0,
	.param .u64 .ptr .align 1 _Z12sumReductionPiS_i_param_1,
	.param .u32 _Z12sumReductionPiS_i_param_2
)
{
	.reg .pred 	%p<6>;
	.reg .b32 	%r<22>;
	.reg .b64 	%rd<9>;
	// demoted variable
	.shared .align 4 .b8 _ZZ12sumReductionPiS_iE9sharedMem[1024];
	ld.param.u64 	%rd1, [_Z12sumReductionPiS_i_param_0];
	ld.param.u64 	%rd2, [_Z12sumReductionPiS_i_param_1];
	ld.param.u32 	%r11, [_Z12sumReductionPiS_i_param_2];
	mov.u32 	%r1, %tid.x;
	mov.u32 	%r2, %ctaid.x;
	mov.u32 	%r21, %ntid.x;
	mad.lo.s32 	%r4, %r2, %r21, %r1;
	setp.ge.s32 	%p1, %r4, %r11;
	mov.b32 	%r20, 0;
	@%p1 bra 	$L__BB0_2;
	cvta.to.global.u64 	%rd3, %rd1;
	mul.wide.s32 	%rd4, %r4, 4;
	add.s64 	%rd5, %rd3, %rd4;
	ld.global.u32 	%r20, [%rd5];
$L__BB0_2:
	shl.b32 	%r12, %r1, 2;
	mov.u32 	%r13, _ZZ12sumReductionPiS_iE9sharedMem;
	add.s32 	%r7, %r13, %r12;
	st.shared.u32 	[%r7], %r20;
	bar.sync 	0;
	setp.lt.u32 	%p2, %r21, 2;
	@%p2 bra 	$L__BB0_6;
$L__BB0_3:
	shr.u32 	%r9, %r21, 1;
	setp.ge.u32 	%p3, %r1, %r9;
	@%p3 bra 	$L__BB0_5;
	shl.b32 	%r14, %r9, 2;
	add.s32 	%r15, %r7, %r14;
	ld.shared.u32 	%r16, [%r15];
	ld.shared.u32 	%r17, [%r7];
	add.s32 	%r18, %r17, %r16;
	st.shared.u32 	[%r7], %r18;
$L__BB0_5:
	bar.sync 	0;
	setp.gt.u32 	%p4, %r21, 3;
	mov.u32 	%r21, %r9;
	@%p4 bra 	$L__BB0_3;
$L__BB0_6:
	setp.ne.s32 	%p5, %r1, 0;
	@%p5 bra 	$L__BB0_8;
	ld.shared.u32 	%r19, [_ZZ12sumReductionPiS_iE9sharedMem];
	cvta.to.global.u64 	%rd6, %rd2;
	mul.wide.u32 	%rd7, %r2, 4;
	add.s64 	%rd8, %rd6, %rd7;
	st.global.u32 	[%rd8], %r19;
$L__BB0_8:
	ret;

}
	// .globl	_Z14finalReductionPiS_i
.visible .entry _Z14finalReductionPiS_i(
	.param .u64 .ptr .align 1 _Z14finalReductionPiS_i_param_0,
	.param .u64 .ptr .align 1 _Z14finalReductionPiS_i_param_1,
	.param .u32 _Z14finalReductionPiS_i_param_2
)
{
	.reg .pred 	%p<6>;
	.reg .b32 	%r<22>;
	.reg .b64 	%rd<9>;
	// demoted variable
	.shared .align 4 .b8 _ZZ14finalReductionPiS_iE9sharedMem[1024];
	ld.param.u64 	%rd1, [_Z14finalReductionPiS_i_param_0];
	ld.param.u64 	%rd2, [_Z14finalReductionPiS_i_param_1];
	ld.param.u32 	%r11, [_Z14finalReductionPiS_i_param_2];
	mov.u32 	%r1, %tid.x;
	mov.u32 	%r2, %ctaid.x;
	mov.u32 	%r21, %ntid.x;
	mad.lo.s32 	%r4, %r2, %r21, %r1;
	setp.ge.s32 	%p1, %r4, %r11;
	mov.b32 	%r20, 0;
	@%p1 bra 	$L__BB1_2;
	cvta.to.global.u64 	%rd3, %rd1;
	mul.wide.s32 	%rd4, %r4, 4;
	add.s64 	%rd5, %rd3, %rd4;
	ld.global.u32 	%r20, [%rd5];
$L__BB1_2:
	shl.b32 	%r12, %r1, 2;
	mov.u32 	%r13, _ZZ14finalReductionPiS_iE9sharedMem;
	add.s32 	%r7, %r13, %r12;
	st.shared.u32 	[%r7], %r20;
	bar.sync 	0;
	setp.lt.u32 	%p2, %r21, 2;
	@%p2 bra 	$L__BB1_6;
$L__BB1_3:
	shr.u32 	%r9, %r21, 1;
	setp.ge.u32 	%p3, %r1, %r9;
	@%p3 bra 	$L__BB1_5;
	shl.b32 	%r14, %r9, 2;
	add.s32 	%r15, %r7, %r14;
	ld.shared.u32 	%r16, [%r15];
	ld.shared.u32 	%r17, [%r7];
	add.s32 	%r18, %r17, %r16;
	st.shared.u32 	[%r7], %r18;
$L__BB1_5:
	bar.sync 	0;
	setp.gt.u32 	%p4, %r21, 3;
	mov.u32 	%r21, %r9;
	@%p4 bra 	$L__BB1_3;
$L__BB1_6:
	setp.ne.s32 	%p5, %r1, 0;
	@%p5 bra 	$L__BB1_8;
	ld.shared.u32 	%r19, [_ZZ14finalReductionPiS_iE9sharedMem];
	cvta.to.global.u64 	%rd6, %rd2;
	mul.wide.u32 	%rd7, %r2, 4;
	add.s64 	%rd8, %rd6, %rd7;
	st.global.u32 	[%rd8], %r19;
$L__BB1_8:
	ret;

}


// ===== COMPILED SASS (sm_100) =====

	.target	sm_100

	.elftype	@"ET_EXEC"


//--------------------- .note.nv.tkinfo           --------------------------
	.section	.note.nv.tkinfo,"",@"SHT_NOTE"
	.sectionflags	@"SHF_NOTE_NV_TKINFO"
	.tkinfo
        /*0018*/ 	.word	0x00000002
        /*0030*/ 	.string	""
        /*0030*/ 	.string	"ptxas"
        /*0030*/ 	.string	"Cuda compilation tools, release 13.0, V13.0.88"
        /*0030*/ 	.string	"Build cuda_13.0.r13.0/compiler.36424714_0"
        /*0030*/ 	.string	"-arch sm_100 -m 64 "



//--------------------- .note.nv.cuinfo           --------------------------
	.section	.note.nv.cuinfo,"",@"SHT_NOTE"
	.sectionflags	@"SHF_NOTE_NV_CUINFO"
        /*0018*/ 	.short	0x0002
        /*001a*/ 	.short	0x0064
        /*001c*/ 	.short	0x0082
	.zero		2


//--------------------- .nv.info                  --------------------------
	.section	.nv.info,"",@"SHT_CUDA_INFO"
	.align	4


	//----- nvinfo : EIATTR_REGCOUNT
	.align		4
        /*0000*/ 	.byte	0x04, 0x2f
        /*0002*/ 	.short	(.L_1 - .L_0)
	.align		4
.L_0:
        /*0004*/ 	.word	index@(_Z12sumReductionPiS_i)
        /*0008*/ 	.word	0x0000000b


	//----- nvinfo : EIATTR_FRAME_SIZE
	.align		4
.L_1:
        /*000c*/ 	.byte	0x04, 0x11
        /*000e*/ 	.short	(.L_3 - .L_2)
	.align		4
.L_2:
        /*0010*/ 	.word	index@(_Z12sumReductionPiS_i)
        /*0014*/ 	.word	0x00000000


	//----- nvinfo : EIATTR_REGCOUNT
	.align		4
.L_3:
        /*0018*/ 	.byte	0x04, 0x2f
        /*001a*/ 	.short	(.L_5 - .L_4)
	.align		4
.L_4:
        /*001c*/ 	.word	index@(_Z14finalReductionPiS_i)
        /*0020*/ 	.word	0x0000000b


	//----- nvinfo : EIATTR_FRAME_SIZE
	.align		4
.L_5:
        /*0024*/ 	.byte	0x04, 0x11
        /*0026*/ 	.short	(.L_7 - .L_6)
	.align		4
.L_6:
        /*0028*/ 	.word	index@(_Z14finalReductionPiS_i)
        /*002c*/ 	.word	0x00000000


	//----- nvinfo : EIATTR_MIN_STACK_SIZE
	.align		4
.L_7:
        /*0030*/ 	.byte	0x04, 0x12
        /*0032*/ 	.short	(.L_9 - .L_8)
	.align		4
.L_8:
        /*0034*/ 	.word	index@(_Z14finalReductionPiS_i)
        /*0038*/ 	.word	0x00000000


	//----- nvinfo : EIATTR_MIN_STACK_SIZE
	.align		4
.L_9:
        /*003c*/ 	.byte	0x04, 0x12
        /*003e*/ 	.short	(.L_11 - .L_10)
	.align		4
.L_10:
        /*0040*/ 	.word	index@(_Z12sumReductionPiS_i)
        /*0044*/ 	.word	0x00000000
.L_11:


//--------------------- .nv.compat                --------------------------
	.section	.nv.compat,"",@"SHT_CUDA_COMPAT_INFO"
	.align	4
        /*0000*/ 	.byte	0x02, 0x09, 0x00, 0x00, 0x02, 0x02, 0x01, 0x00, 0x02, 0x05, 0x05, 0x00, 0x03, 0x07, 0x01, 0x01
        /*0010*/ 	.byte	0x02, 0x03, 0x00, 0x00, 0x02, 0x06, 0x01, 0x00, 0x04, 0x0b, 0x08, 0x00, 0x09, 0x00, 0x00, 0x00
        /*0020*/ 	.byte	0x00, 0x00, 0x00, 0x00


//--------------------- .nv.info._Z14finalReductionPiS_i --------------------------
	.section	.nv.info._Z14finalReductionPiS_i,"",@"SHT_CUDA_INFO"
	.sectionflags	@""
	.align	4


	//----- nvinfo : EIATTR_CUDA_API_VERSION
	.align		4
        /*0000*/ 	.byte	0x04, 0x37
        /*0002*/ 	.short	(.L_13 - .L_12)
.L_12:
        /*0004*/ 	.word	0x00000082


	//----- nvinfo : EIATTR_KPARAM_INFO
	.align		4
.L_13:
        /*0008*/ 	.byte	0x04, 0x17
        /*000a*/ 	.short	(.L_15 - .L_14)
.L_14:
        /*000c*/ 	.word	0x00000000
        /*0010*/ 	.short	0x0002
        /*0012*/ 	.short	0x0010
        /*0014*/ 	.byte	0x00, 0xf0, 0x11, 0x00


	//----- nvinfo : EIATTR_KPARAM_INFO
	.align		4
.L_15:
        /*0018*/ 	.byte	0x04, 0x17
        /*001a*/ 	.short	(.L_17 - .L_16)
.L_16:
        /*001c*/ 	.word	0x00000000
        /*0020*/ 	.short	0x0001
        /*0022*/ 	.short	0x0008
        /*0024*/ 	.byte	0x00, 0xf5, 0x21, 0x00


	//----- nvinfo : EIATTR_KPARAM_INFO
	.align		4
.L_17:
        /*0028*/ 	.byte	0x04, 0x17
        /*002a*/ 	.short	(.L_19 - .L_18)
.L_18:
        /*002c*/ 	.word	0x00000000
        /*0030*/ 	.short	0x0000
        /*0032*/ 	.short	0x0000
        /*0034*/ 	.byte	0x00, 0xf5, 0x21, 0x00


	//----- nvinfo : EIATTR_SPARSE_MMA_MASK
	.align		4
.L_19:
        /*0038*/ 	.byte	0x03, 0x50
        /*003a*/ 	.short	0x0000


	//----- nvinfo : EIATTR_MAXREG_COUNT
	.align		4
        /*003c*/ 	.byte	0x03, 0x1b
        /*003e*/ 	.short	0x00ff


	//----- nvinfo : EIATTR_NUM_BARRIERS
	.align		4
        /*0040*/ 	.byte	0x02, 0x4c
        /*0042*/ 	.byte	0x01
	.zero		1


	//----- nvinfo : EIATTR_MERCURY_ISA_VERSION
	.align		4
        /*0044*/ 	.byte	0x03, 0x5f
        /*0046*/ 	.short	0x0101


	//----- nvinfo : EIATTR_VRC_CTA_INIT_COUNT
	.align		4
        /*0048*/ 	.byte	0x02, 0x4a
	.zero		1
	.zero		1


	//----- nvinfo : EIATTR_EXIT_INSTR_OFFSETS
	.align		4
        /*004c*/ 	.byte	0x04, 0x1c
        /*004e*/ 	.short	(.L_21 - .L_20)


	//   ....[0]....
.L_20:
        /*0050*/ 	.word	0x00000210


	//   ....[1]....
        /*0054*/ 	.word	0x00000290


	//----- nvinfo : EIATTR_CBANK_PARAM_SIZE
	.align		4
.L_21:
        /*0058*/ 	.byte	0x03, 0x19
        /*005a*/ 	.short	0x0014


	//----- nvinfo : EIATTR_PARAM_CBANK
	.align		4
        /*005c*/ 	.byte	0x04, 0x0a
        /*005e*/ 	.short	(.L_23 - .L_22)
	.align		4
.L_22:
        /*0060*/ 	.word	index@(.nv.constant0._Z14finalReductionPiS_i)
        /*0064*/ 	.short	0x0380
        /*0066*/ 	.short	0x0014


	//----- nvinfo : EIATTR_SW_WAR
	.align		4
.L_23:
        /*0068*/ 	.byte	0x04, 0x36
        /*006a*/ 	.short	(.L_25 - .L_24)
.L_24:
        /*006c*/ 	.word	0x00000008
.L_25:


//--------------------- .nv.info._Z12sumReductionPiS_i --------------------------
	.section	.nv.info._Z12sumReductionPiS_i,"",@"SHT_CUDA_INFO"
	.sectionflags	@""
	.align	4


	//----- nvinfo : EIATTR_CUDA_API_VERSION
	.align		4
        /*0000*/ 	.byte	0x04, 0x37
        /*0002*/ 	.short	(.L_27 - .L_26)
.L_26:
        /*0004*/ 	.word	0x00000082


	//----- nvinfo : EIATTR_KPARAM_INFO
	.align		4
.L_27:
        /*0008*/ 	.byte	0x04, 0x17
        /*000a*/ 	.short	(.L_29 - .L_28)
.L_28:
        /*000c*/ 	.word	0x00000000
        /*0010*/ 	.short	0x0002
        /*0012*/ 	.short	0x0010
        /*0014*/ 	.byte	0x00, 0xf0, 0x11, 0x00


	//----- nvinfo : EIATTR_KPARAM_INFO
	.align		4
.L_29:
        /*0018*/ 	.byte	0x04, 0x17
        /*001a*/ 	.short	(.L_31 - .L_30)
.L_30:
        /*001c*/ 	.word	0x00000000
        /*0020*/ 	.short	0x0001
        /*0022*/ 	.short	0x0008
        /*0024*/ 	.byte	0x00, 0xf5, 0x21, 0x00


	//----- nvinfo : EIATTR_KPARAM_INFO
	.align		4
.L_31:
        /*0028*/ 	.byte	0x04, 0x17
        /*002a*/ 	.short	(.L_33 - .L_32)
.L_32:
        /*002c*/ 	.word	0x00000000
        /*0030*/ 	.short	0x0000
        /*0032*/ 	.short	0x0000
        /*0034*/ 	.byte	0x00, 0xf5, 0x21, 0x00


	//----- nvinfo : EIATTR_SPARSE_MMA_MASK
	.align		4
.L_33:
        /*0038*/ 	.byte	0x03, 0x50
        /*003a*/ 	.short	0x0000


	//----- nvinfo : EIATTR_MAXREG_COUNT
	.align		4
        /*003c*/ 	.byte	0x03, 0x1b
        /*003e*/ 	.short	0x00ff


	//----- nvinfo : EIATTR_NUM_BARRIERS
	.align		4
        /*0040*/ 	.byte	0x02, 0x4c
        /*0042*/ 	.byte	0x01
	.zero		1


	//----- nvinfo : EIATTR_MERCURY_ISA_VERSION
	.align		4
        /*0044*/ 	.byte	0x03, 0x5f
        /*0046*/ 	.short	0x0101


	//----- nvinfo : EIATTR_VRC_CTA_INIT_COUNT
	.align		4
        /*0048*/ 	.byte	0x02, 0x4a
	.zero		1
	.zero		1


	//----- nvinfo : EIATTR_EXIT_INSTR_OFFSETS
	.align		4
        /*004c*/ 	.byte	0x04, 0x1c
        /*004e*/ 	.short	(.L_35 - .L_34)


	//   ....[0]....
.L_34:
        /*0050*/ 	.word	0x00000210


	//   ....[1]....
        /*0054*/ 	.word	0x00000290


	//----- nvinfo : EIATTR_CBANK_PARAM_SIZE
	.align		4
.L_35:
        /*0058*/ 	.byte	0x03, 0x19
        /*005a*/ 	.short	0x0014


	//----- nvinfo : EIATTR_PARAM_CBANK
	.align		4
        /*005c*/ 	.byte	0x04, 0x0a
        /*005e*/ 	.short	(.L_37 - .L_36)
	.align		4
.L_36:
        /*0060*/ 	.word	index@(.nv.constant0._Z12sumReductionPiS_i)
        /*0064*/ 	.short	0x0380
        /*0066*/ 	.short	0x0014


	//----- nvinfo : EIATTR_SW_WAR
	.align		4
.L_37:
        /*0068*/ 	.byte	0x04, 0x36
        /*006a*/ 	.short	(.L_39 - .L_38)
.L_38:
        /*006c*/ 	.word	0x00000008
.L_39:


//--------------------- .nv.callgraph             --------------------------
	.section	.nv.callgraph,"",@"SHT_CUDA_CALLGRAPH"
	.align	4
	.sectionentsize	8
	.align		4
        /*0000*/ 	.word	0x00000000
	.align		4
        /*0004*/ 	.word	0xffffffff
	.align		4
        /*0008*/ 	.word	0x00000000
	.align		4
        /*000c*/ 	.word	0xfffffffe
	.align		4
        /*0010*/ 	.word	0x00000000
	.align		4
        /*0014*/ 	.word	0xfffffffd
	.align		4
        /*0018*/ 	.word	0x00000000
	.align		4
        /*001c*/ 	.word	0xfffffffc


//--------------------- .text._Z14finalReductionPiS_i --------------------------
	.section	.text._Z14finalReductionPiS_i,"ax",@progbits
	.align	128
        .global         _Z14finalReductionPiS_i
        .type           _Z14finalReductionPiS_i,@function
        .size           _Z14finalReductionPiS_i,(.L_x_6 - _Z14finalReductionPiS_i)
        .other          _Z14finalReductionPiS_i,@"STO_CUDA_ENTRY STV_DEFAULT"
_Z14finalReductionPiS_i:
.text._Z14finalReductionPiS_i:
[----:B------:R-:W-:Y:S01]  /*0000*/  LDC R1, c[0x0][0x37c] ;  /* 0x0000df00ff017b82 */ /* 0x000fe20000000800 */
[----:B------:R-:W0:Y:S01]  /*0010*/  S2R R6, SR_TID.X ;  /* 0x0000000000067919 */ /* 0x000e220000002100 */
[----:B------:R-:W0:Y:S01]  /*0020*/  LDCU UR8, c[0x0][0x360] ;  /* 0x00006c00ff0877ac */ /* 0x000e220008000800 */
[----:B------:R-:W-:Y:S01]  /*0030*/  IMAD.MOV.U32 R4, RZ, RZ, RZ ;  /* 0x000000ffff047224 */ /* 0x000fe200078e00ff */
[----:B------:R-:W0:Y:S01]  /*0040*/  S2R R7, SR_CTAID.X ;  /* 0x0000000000077919 */ /* 0x000e220000002500 */
[----:B------:R-:W1:Y:S01]  /*0050*/  LDCU UR4, c[0x0][0x390] ;  /* 0x00007200ff0477ac */ /* 0x000e620008000800 */
[----:B------:R-:W2:Y:S01]  /*0060*/  LDCU.64 UR6, c[0x0][0x358] ;  /* 0x00006b00ff0677ac */ /* 0x000ea20008000a00 */
[----:B0-----:R-:W-:-:S05]  /*0070*/  IMAD R5, R7, UR8, R6 ;  /* 0x0000000807057c24 */ /* 0x001fca000f8e0206 */
[----:B-1----:R-:W-:-:S13]  /*0080*/  ISETP.GE.AND P0, PT, R5, UR4, PT ;  /* 0x0000000405007c0c */ /* 0x002fda000bf06270 */
[----:B------:R-:W0:Y:S02]  /*0090*/  @!P0 LDC.64 R2, c[0x0][0x380] ;  /* 0x0000e000ff028b82 */ /* 0x000e240000000a00 */
[----:B0-----:R-:W-:-:S05]  /*00a0*/  @!P0 IMAD.WIDE R2, R5, 0x4, R2 ;  /* 0x0000000405028825 */ /* 0x001fca00078e0202 */
[----:B--2---:R-:W2:Y:S01]  /*00b0*/  @!P0 LDG.E R4, desc[UR6][R2.64] ;  /* 0x0000000602048981 */ /* 0x004ea2000c1e1900 */
[----:B------:R-:W0:Y:S01]  /*00c0*/  S2UR UR5, SR_CgaCtaId ;  /* 0x00000000000579c3 */ /* 0x000e220000008800 */
[----:B------:R-:W-:Y:S01]  /*00d0*/  IMAD.U32 R0, RZ, RZ, UR8 ;  /* 0x00000008ff007e24 */ /* 0x000fe2000f8e00ff */
[----:B------:R-:W-:Y:S01]  /*00e0*/  UMOV UR4, 0x400 ;  /* 0x0000040000047882 */ /* 0x000fe20000000000 */
[----:B------:R-:W-:-:S03]  /*00f0*/  ISETP.NE.AND P0, PT, R6, RZ, PT ;  /* 0x000000ff0600720c */ /* 0x000fc60003f05270 */
[----:B------:R-:W-:Y:S01]  /*0100*/  ISETP.GE.U32.AND P1, PT, R0, 0x2, PT ;  /* 0x000000020000780c */ /* 0x000fe20003f26070 */
[----:B0-----:R-:W-:-:S06]  /*0110*/  ULEA UR4, UR5, UR4, 0x18 ;  /* 0x0000000405047291 */ /* 0x001fcc000f8ec0ff */
[----:B------:R-:W-:-:S05]  /*0120*/  LEA R5, R6, UR4, 0x2 ;  /* 0x0000000406057c11 */ /* 0x000fca000f8e10ff */
[----:B--2---:R0:W-:Y:S01]  /*0130*/  STS [R5], R4 ;  /* 0x0000000405007388 */ /* 0x0041e20000000800 */
[----:B------:R-:W-:Y:S06]  /*0140*/  BAR.SYNC.DEFER_BLOCKING 0x0 ;  /* 0x0000000000007b1d */ /* 0x000fec0000010000 */
[----:B------:R-:W-:Y:S05]  /*0150*/  @!P1 BRA `(.L_x_0) ;  /* 0x00000000002c9947 */ /* 0x000fea0003800000 */
.L_x_1:
[----:B------:R-:W-:-:S04]  /*0160*/  SHF.R.U32.HI R8, RZ, 0x1, R0 ;  /* 0x00000001ff087819 */ /* 0x000fc80000011600 */
[----:B------:R-:W-:-:S13]  /*0170*/  ISETP.GE.U32.AND P1, PT, R6, R8, PT ;  /* 0x000000080600720c */ /* 0x000fda0003f26070 */
[----:B------:R-:W-:Y:S01]  /*0180*/  @!P1 LEA R2, R8, R5, 0x2 ;  /* 0x0000000508029211 */ /* 0x000fe200078e10ff */
[----:B------:R-:W-:Y:S05]  /*0190*/  @!P1 LDS R3, [R5] ;  /* 0x0000000005039984 */ /* 0x000fea0000000800 */
[----:B------:R-:W0:Y:S02]  /*01a0*/  @!P1 LDS R2, [R2] ;  /* 0x0000000002029984 */ /* 0x000e240000000800 */
[----:B0-----:R-:W-:-:S05]  /*01b0*/  @!P1 IMAD.IADD R4, R2, 0x1, R3 ;  /* 0x0000000102049824 */ /* 0x001fca00078e0203 */
[----:B------:R1:W-:Y:S01]  /*01c0*/  @!P1 STS [R5], R4 ;  /* 0x0000000405009388 */ /* 0x0003e20000000800 */
[----:B------:R-:W-:Y:S01]  /*01d0*/  BAR.SYNC.DEFER_BLOCKING 0x0 ;  /* 0x0000000000007b1d */ /* 0x000fe20000010000 */
[----:B------:R-:W-:Y:S02]  /*01e0*/  ISETP.GT.U32.AND P1, PT, R0, 0x3, PT ;  /* 0x000000030000780c */ /* 0x000fe40003f24070 */
[----:B------:R-:W-:-:S11]  /*01f0*/  MOV R0, R8 ;  /* 0x0000000800007202 */ /* 0x000fd60000000f00 */
[----:B-1----:R-:W-:Y:S05]  /*0200*/  @P1 BRA `(.L_x_1) ;  /* 0xfffffffc00d41947 */ /* 0x002fea000383ffff */
.L_x_0:
[----:B------:R-:W-:Y:S05]  /*0210*/  @P0 EXIT ;  /* 0x000000000000094d */ /* 0x000fea0003800000 */
[----:B------:R-:W1:Y:S01]  /*0220*/  S2UR UR5, SR_CgaCtaId ;  /* 0x00000000000579c3 */ /* 0x000e620000008800 */
[----:B------:R-:W-:-:S07]  /*0230*/  UMOV UR4, 0x400 ;  /* 0x0000040000047882 */ /* 0x000fce0000000000 */
[----:B------:R-:W2:Y:S01]  /*0240*/  LDC.64 R2, c[0x0][0x388] ;  /* 0x0000e200ff027b82 */ /* 0x000ea20000000a00 */
[----:B-1----:R-:W-:Y:S01]  /*0250*/  ULEA UR4, UR5, UR4, 0x18 ;  /* 0x0000000405047291 */ /* 0x002fe2000f8ec0ff */
[----:B--2---:R-:W-:-:S08]  /*0260*/  IMAD.WIDE.U32 R2, R7, 0x4, R2 ;  /* 0x0000000407027825 */ /* 0x004fd000078e0002 */
[----:B0-----:R-:W0:Y:S04]  /*0270*/  LDS R5, [UR4] ;  /* 0x00000004ff057984 */ /* 0x001e280008000800 */
[----:B0-----:R-:W-:Y:S01]  /*0280*/  STG.E desc[UR6][R2.64], R5 ;  /* 0x0000000502007986 */ /* 0x001fe2000c101906 */
[----:B------:R-:W-:Y:S05]  /*0290*/  EXIT ;  /* 0x000000000000794d */ /* 0x000fea0003800000 */
.L_x_2:
[----:B------:R-:W-:-:S00]  /*02a0*/  BRA `(.L_x_2) ;  /* 0xfffffffc00fc7947 */ /* 0x000fc0000383ffff */
[----:B------:R-:W-:-:S00]  /*02b0*/  NOP ;  /* 0x0000000000007918 */ /* 0x000fc00000000000 */
        /* <DEDUP_REMOVED lines=12> */
.L_x_6:


//--------------------- .text._Z12sumReductionPiS_i --------------------------
	.section	.text._Z12sumReductionPiS_i,"ax",@progbits
	.align	128
        .global         _Z12sumReductionPiS_i
        .type           _Z12sumReductionPiS_i,@function
        .size           _Z12sumReductionPiS_i,(.L_x_7 - _Z12sumReductionPiS_i)
        .other          _Z12sumReductionPiS_i,@"STO_CUDA_ENTRY STV_DEFAULT"
_Z12sumReductionPiS_i:
.text._Z12sumReductionPiS_i:
        /* <DEDUP_REMOVED lines=22> */
.L_x_4:
        /* <DEDUP_REMOVED lines=11> */
.L_x_3:
        /* <DEDUP_REMOVED lines=9> */
.L_x_5:
        /* <DEDUP_REMOVED lines=14> */
.L_x_7:


//--------------------- .nv.shared._Z14finalReductionPiS_i --------------------------
	.section	.nv.shared._Z14finalReductionPiS_i,"aw",@nobits
	.sectionflags	@""
	.align	4
.nv.shared._Z14finalReductionPiS_i:
	.zero		2048


//--------------------- .nv.shared.reserved.0     --------------------------
	.section	.nv.shared.reserved.0,"aw",@nobits
	.weak		__nv_reservedSMEM_offset_0_alias
	.size		__nv_reservedSMEM_offset_0_alias, 0, 64
	.other		__nv_reservedSMEM_offset_0_alias,@"STO_CUDA_RESERVED_SHARED STV_DEFAULT"
__nv_reservedSMEM_offset_0_alias:
	.zero		0
	.zero		64


//--------------------- .nv.shared._Z12sumReductionPiS_i --------------------------
	.section	.nv.shared._Z12sumReductionPiS_i,"aw",@nobits
	.sectionflags	@""
	.align	4
.nv.shared._Z12sumReductionPiS_i:
	.zero		2048


//--------------------- .nv.constant0._Z14finalReductionPiS_i --------------------------
	.section	.nv.constant0._Z14finalReductionPiS_i,"a",@progbits
	.sectionflags	@""
	.align	4
.nv.constant0._Z14finalReductionPiS_i:
	.zero		916


//--------------------- .nv.constant0._Z12sumReductionPiS_i --------------------------
	.section	.nv.constant0._Z12sumReductionPiS_i,"a",@progbits
	.sectionflags	@""
	.align	4
.nv.constant0._Z12sumReductionPiS_i:
	.zero		916


//--------------------- SYMBOLS --------------------------

	.type		.nv.reservedSmem.offset0,@object
	.size		.nv.reservedSmem.offset0,0x4
	.type		.nv.reservedSmem.cap,@object
	.size		.nv.reservedSmem.cap,0x4
